//
// Generated by NVIDIA NVVM Compiler
//
// Compiler Build ID: CL-36424714
// Cuda compilation tools, release 13.0, V13.0.88
// Based on NVVM 20.0.0
//

.version 9.0
.target sm_100
.address_size 64

	// .globl	_Z14average_kernelPfS_PKii

.visible .entry _Z14average_kernelPfS_PKii(
	.param .u64 .ptr .align 1 _Z14average_kernelPfS_PKii_param_0,
	.param .u64 .ptr .align 1 _Z14average_kernelPfS_PKii_param_1,
	.param .u64 .ptr .align 1 _Z14average_kernelPfS_PKii_param_2,
	.param .u32 _Z14average_kernelPfS_PKii_param_3
)
{
	.reg .pred 	%p<2>;
	.reg .b32 	%r<17>;
	.reg .b32 	%f<28>;
	.reg .b64 	%rd<19>;

	ld.param.u64 	%rd1, [_Z14average_kernelPfS_PKii_param_0];
	ld.param.u64 	%rd2, [_Z14average_kernelPfS_PKii_param_1];
	ld.param.u64 	%rd3, [_Z14average_kernelPfS_PKii_param_2];
	ld.param.u32 	%r3, [_Z14average_kernelPfS_PKii_param_3];
	mov.u32 	%r4, %ntid.x;
	mov.u32 	%r5, %ctaid.x;
	mov.u32 	%r6, %tid.x;
	mad.lo.s32 	%r1, %r4, %r5, %r6;
	mul.lo.s32 	%r2, %r1, 3;
	mul.lo.s32 	%r7, %r3, 3;
	setp.ge.s32 	%p1, %r2, %r7;
	@%p1 bra 	$L__BB0_2;
	shl.b32 	%r8, %r1, 2;
	cvta.to.global.u64 	%rd4, %rd2;
	cvta.to.global.u64 	%rd5, %rd3;
	cvta.to.global.u64 	%rd6, %rd1;
	mul.wide.s32 	%rd7, %r8, 4;
	add.s64 	%rd8, %rd5, %rd7;
	ld.global.u32 	%r9, [%rd8];
	mul.lo.s32 	%r10, %r9, 3;
	mul.wide.s32 	%rd9, %r10, 4;
	add.s64 	%rd10, %rd6, %rd9;
	ld.global.f32 	%f1, [%rd10];
	add.f32 	%f2, %f1, 0f00000000;
	ld.global.f32 	%f3, [%rd10+4];
	add.f32 	%f4, %f3, 0f00000000;
	ld.global.f32 	%f5, [%rd10+8];
	add.f32 	%f6, %f5, 0f00000000;
	ld.global.u32 	%r11, [%rd8+4];
	mul.lo.s32 	%r12, %r11, 3;
	mul.wide.s32 	%rd11, %r12, 4;
	add.s64 	%rd12, %rd6, %rd11;
	ld.global.f32 	%f7, [%rd12];
	add.f32 	%f8, %f2, %f7;
	ld.global.f32 	%f9, [%rd12+4];
	add.f32 	%f10, %f4, %f9;
	ld.global.f32 	%f11, [%rd12+8];
	add.f32 	%f12, %f6, %f11;
	ld.global.u32 	%r13, [%rd8+8];
	mul.lo.s32 	%r14, %r13, 3;
	mul.wide.s32 	%rd13, %r14, 4;
	add.s64 	%rd14, %rd6, %rd13;
	ld.global.f32 	%f13, [%rd14];
	add.f32 	%f14, %f8, %f13;
	ld.global.f32 	%f15, [%rd14+4];
	add.f32 	%f16, %f10, %f15;
	ld.global.f32 	%f17, [%rd14+8];
	add.f32 	%f18, %f12, %f17;
	ld.global.u32 	%r15, [%rd8+12];
	mul.lo.s32 	%r16, %r15, 3;
	mul.wide.s32 	%rd15, %r16, 4;
	add.s64 	%rd16, %rd6, %rd15;
	ld.global.f32 	%f19, [%rd16];
	add.f32 	%f20, %f14, %f19;
	ld.global.f32 	%f21, [%rd16+4];
	add.f32 	%f22, %f16, %f21;
	ld.global.f32 	%f23, [%rd16+8];
	add.f32 	%f24, %f18, %f23;
	mul.f32 	%f25, %f20, 0f3E800000;
	mul.f32 	%f26, %f22, 0f3E800000;
	mul.f32 	%f27, %f24, 0f3E800000;
	mul.wide.s32 	%rd17, %r2, 4;
	add.s64 	%rd18, %rd4, %rd17;
	st.global.f32 	[%rd18], %f25;
	st.global.f32 	[%rd18+4], %f26;
	st.global.f32 	[%rd18+8], %f27;
$L__BB0_2:
	ret;

}
	// .globl	_Z14tangnet_kernelPfS_
.visible .entry _Z14tangnet_kernelPfS_(
	.param .u64 .ptr .align 1 _Z14tangnet_kernelPfS__param_0,
	.param .u64 .ptr .align 1 _Z14tangnet_kernelPfS__param_1
)
{


	ret;

}


// ===== COMPILED SASS (sm_100) =====

	.target	sm_100

	.elftype	@"ET_EXEC"


//--------------------- .note.nv.tkinfo           --------------------------
	.section	.note.nv.tkinfo,"",@"SHT_NOTE"
	.sectionflags	@"SHF_NOTE_NV_TKINFO"
	.tkinfo
        /*0018*/ 	.word	0x00000002
        /*0030*/ 	.string	""
        /*0030*/ 	.string	"ptxas"
        /*0030*/ 	.string	"Cuda compilation tools, release 13.0, V13.0.88"
        /*0030*/ 	.string	"Build cuda_13.0.r13.0/compiler.36424714_0"
        /*0030*/ 	.string	"-arch sm_100 -m 64 "



//--------------------- .note.nv.cuinfo           --------------------------
	.section	.note.nv.cuinfo,"",@"SHT_NOTE"
	.sectionflags	@"SHF_NOTE_NV_CUINFO"
        /*0018*/ 	.short	0x0002
        /*001a*/ 	.short	0x0064
        /*001c*/ 	.short	0x0082
	.zero		2


//--------------------- .nv.info                  --------------------------
	.section	.nv.info,"",@"SHT_CUDA_INFO"
	.align	4


	//----- nvinfo : EIATTR_REGCOUNT
	.align		4
        /*0000*/ 	.byte	0x04, 0x2f
        /*0002*/ 	.short	(.L_1 - .L_0)
	.align		4
.L_0:
        /*0004*/ 	.word	index@(_Z14average_kernelPfS_PKii)
        /*0008*/ 	.word	0x0000001a


	//----- nvinfo : EIATTR_FRAME_SIZE
	.align		4
.L_1:
        /*000c*/ 	.byte	0x04, 0x11
        /*000e*/ 	.short	(.L_3 - .L_2)
	.align		4
.L_2:
        /*0010*/ 	.word	index@(_Z14average_kernelPfS_PKii)
        /*0014*/ 	.word	0x00000000


	//----- nvinfo : EIATTR_REGCOUNT
	.align		4
.L_3:
        /*0018*/ 	.byte	0x04, 0x2f
        /*001a*/ 	.short	(.L_5 - .L_4)
	.align		4
.L_4:
        /*001c*/ 	.word	index@(_Z14tangnet_kernelPfS_)
        /*0020*/ 	.word	0x00000004


	//----- nvinfo : EIATTR_FRAME_SIZE
	.align		4
.L_5:
        /*0024*/ 	.byte	0x04, 0x11
        /*0026*/ 	.short	(.L_7 - .L_6)
	.align		4
.L_6:
        /*0028*/ 	.word	index@(_Z14tangnet_kernelPfS_)
        /*002c*/ 	.word	0x00000000


	//----- nvinfo : EIATTR_MIN_STACK_SIZE
	.align		4
.L_7:
        /*0030*/ 	.byte	0x04, 0x12
        /*0032*/ 	.short	(.L_9 - .L_8)
	.align		4
.L_8:
        /*0034*/ 	.word	index@(_Z14tangnet_kernelPfS_)
        /*0038*/ 	.word	0x00000000


	//----- nvinfo : EIATTR_MIN_STACK_SIZE
	.align		4
.L_9:
        /*003c*/ 	.byte	0x04, 0x12
        /*003e*/ 	.short	(.L_11 - .L_10)
	.align		4
.L_10:
        /*0040*/ 	.word	index@(_Z14average_kernelPfS_PKii)
        /*0044*/ 	.word	0x00000000
.L_11:


//--------------------- .nv.compat                --------------------------
	.section	.nv.compat,"",@"SHT_CUDA_COMPAT_INFO"
	.align	4
        /*0000*/ 	.byte	0x02, 0x09, 0x00, 0x00, 0x02, 0x02, 0x01, 0x00, 0x02, 0x05, 0x05, 0x00, 0x03, 0x07, 0x01, 0x01
        /*0010*/ 	.byte	0x02, 0x03, 0x00, 0x00, 0x02, 0x06, 0x01, 0x00, 0x04, 0x0b, 0x08, 0x00, 0x09, 0x00, 0x00, 0x00
        /*0020*/ 	.byte	0x00, 0x00, 0x00, 0x00


//--------------------- .nv.info._Z14tangnet_kernelPfS_ --------------------------
	.section	.nv.info._Z14tangnet_kernelPfS_,"",@"SHT_CUDA_INFO"
	.sectionflags	@""
	.align	4


	//----- nvinfo : EIATTR_CUDA_API_VERSION
	.align		4
        /*0000*/ 	.byte	0x04, 0x37
        /*0002*/ 	.short	(.L_13 - .L_12)
.L_12:
        /*0004*/ 	.word	0x00000082


	//----- nvinfo : EIATTR_KPARAM_INFO
	.align		4
.L_13:
        /*0008*/ 	.byte	0x04, 0x17
        /*000a*/ 	.short	(.L_15 - .L_14)
.L_14:
        /*000c*/ 	.word	0x00000000
        /*0010*/ 	.short	0x0001
        /*0012*/ 	.short	0x0008
        /*0014*/ 	.byte	0x00, 0xf5, 0x21, 0x00


	//----- nvinfo : EIATTR_KPARAM_INFO
	.align		4
.L_15:
        /*0018*/ 	.byte	0x04, 0x17
        /*001a*/ 	.short	(.L_17 - .L_16)
.L_16:
        /*001c*/ 	.word	0x00000000
        /*0020*/ 	.short	0x0000
        /*0022*/ 	.short	0x0000
        /*0024*/ 	.byte	0x00, 0xf5, 0x21, 0x00


	//----- nvinfo : EIATTR_SPARSE_MMA_MASK
	.align		4
.L_17:
        /*0028*/ 	.byte	0x03, 0x50
        /*002a*/ 	.short	0x0000


	//----- nvinfo : EIATTR_MAXREG_COUNT
	.align		4
        /*002c*/ 	.byte	0x03, 0x1b
        /*002e*/ 	.short	0x00ff


	//----- nvinfo : EIATTR_MERCURY_ISA_VERSION
	.align		4
        /*0030*/ 	.byte	0x03, 0x5f
        /*0032*/ 	.short	0x0101


	//----- nvinfo : EIATTR_VRC_CTA_INIT_COUNT
	.align		4
        /*0034*/ 	.byte	0x02, 0x4a
	.zero		1
	.zero		1


	//----- nvinfo : EIATTR_EXIT_INSTR_OFFSETS
	.align		4
        /*0038*/ 	.byte	0x04, 0x1c
        /*003a*/ 	.short	(.L_19 - .L_18)


	//   ....[0]....
.L_18:
        /*003c*/ 	.word	0x00000010


	//----- nvinfo : EIATTR_CBANK_PARAM_SIZE
	.align		4
.L_19:
        /*0040*/ 	.byte	0x03, 0x19
        /*0042*/ 	.short	0x0010


	//----- nvinfo : EIATTR_PARAM_CBANK
	.align		4
        /*0044*/ 	.byte	0x04, 0x0a
        /*0046*/ 	.short	(.L_21 - .L_20)
	.align		4
.L_20:
        /*0048*/ 	.word	index@(.nv.constant0._Z14tangnet_kernelPfS_)
        /*004c*/ 	.short	0x0380
        /*004e*/ 	.short	0x0010


	//----- nvinfo : EIATTR_SW_WAR
	.align		4
.L_21:
        /*0050*/ 	.byte	0x04, 0x36
        /*0052*/ 	.short	(.L_23 - .L_22)
.L_22:
        /*0054*/ 	.word	0x00000008
.L_23:


//--------------------- .nv.info._Z14average_kernelPfS_PKii --------------------------
	.section	.nv.info._Z14average_kernelPfS_PKii,"",@"SHT_CUDA_INFO"
	.sectionflags	@""
	.align	4


	//----- nvinfo : EIATTR_CUDA_API_VERSION
	.align		4
        /*0000*/ 	.byte	0x04, 0x37
        /*0002*/ 	.short	(.L_25 - .L_24)
.L_24:
        /*0004*/ 	.word	0x00000082


	//----- nvinfo : EIATTR_KPARAM_INFO
	.align		4
.L_25:
        /*0008*/ 	.byte	0x04, 0x17
        /*000a*/ 	.short	(.L_27 - .L_26)
.L_26:
        /*000c*/ 	.word	0x00000000
        /*0010*/ 	.short	0x0003
        /*0012*/ 	.short	0x0018
        /*0014*/ 	.byte	0x00, 0xf0, 0x11, 0x00


	//----- nvinfo : EIATTR_KPARAM_INFO
	.align		4
.L_27:
        /*0018*/ 	.byte	0x04, 0x17
        /*001a*/ 	.short	(.L_29 - .L_28)
.L_28:
        /*001c*/ 	.word	0x00000000
        /*0020*/ 	.short	0x0002
        /*0022*/ 	.short	0x0010
        /*0024*/ 	.byte	0x00, 0xf5, 0x21, 0x00


	//----- nvinfo : EIATTR_KPARAM_INFO
	.align		4
.L_29:
        /*0028*/ 	.byte	0x04, 0x17
        /*002a*/ 	.short	(.L_31 - .L_30)
.L_30:
        /*002c*/ 	.word	0x00000000
        /*0030*/ 	.short	0x0001
        /*0032*/ 	.short	0x0008
        /*0034*/ 	.byte	0x00, 0xf5, 0x21, 0x00


	//----- nvinfo : EIATTR_KPARAM_INFO
	.align		4
.L_31:
        /*0038*/ 	.byte	0x04, 0x17
        /*003a*/ 	.short	(.L_33 - .L_32)
.L_32:
        /*003c*/ 	.word	0x00000000
        /*0040*/ 	.short	0x0000
        /*0042*/ 	.short	0x0000
        /*0044*/ 	.byte	0x00, 0xf5, 0x21, 0x00


	//----- nvinfo : EIATTR_SPARSE_MMA_MASK
	.align		4
.L_33:
        /*0048*/ 	.byte	0x03, 0x50
        /*004a*/ 	.short	0x0000


	//----- nvinfo : EIATTR_MAXREG_COUNT
	.align		4
        /*004c*/ 	.byte	0x03, 0x1b
        /*004e*/ 	.short	0x00ff


	//----- nvinfo : EIATTR_MERCURY_ISA_VERSION
	.align		4
        /*0050*/ 	.byte	0x03, 0x5f
        /*0052*/ 	.short	0x0101


	//----- nvinfo : EIATTR_VRC_CTA_INIT_COUNT
	.align		4
        /*0054*/ 	.byte	0x02, 0x4a
	.zero		1
	.zero		1


	//----- nvinfo : EIATTR_EXIT_INSTR_OFFSETS
	.align		4
        /*0058*/ 	.byte	0x04, 0x1c
        /*005a*/ 	.short	(.L_35 - .L_34)


	//   ....[0]....
.L_34:
        /*005c*/ 	.word	0x00000090


	//   ....[1]....
        /*0060*/ 	.word	0x000003b0


	//----- nvinfo : EIATTR_CBANK_PARAM_SIZE
	.align		4
.L_35:
        /*0064*/ 	.byte	0x03, 0x19
        /*0066*/ 	.short	0x001c


	//----- nvinfo : EIATTR_PARAM_CBANK
	.align		4
        /*0068*/ 	.byte	0x04, 0x0a
        /*006a*/ 	.short	(.L_37 - .L_36)
	.align		4
.L_36:
        /*006c*/ 	.word	index@(.nv.constant0._Z14average_kernelPfS_PKii)
        /*0070*/ 	.short	0x0380
        /*0072*/ 	.short	0x001c


	//----- nvinfo : EIATTR_SW_WAR
	.align		4
.L_37:
        /*0074*/ 	.byte	0x04, 0x36
        /*0076*/ 	.short	(.L_39 - .L_38)
.L_38:
        /*0078*/ 	.word	0x00000008
.L_39:


//--------------------- .nv.callgraph             --------------------------
	.section	.nv.callgraph,"",@"SHT_CUDA_CALLGRAPH"
	.align	4
	.sectionentsize	8
	.align		4
        /*0000*/ 	.word	0x00000000
	.align		4
        /*0004*/ 	.word	0xffffffff
	.align		4
        /*0008*/ 	.word	0x00000000
	.align		4
        /*000c*/ 	.word	0xfffffffe
	.align		4
        /*0010*/ 	.word	0x00000000
	.align		4
        /*0014*/ 	.word	0xfffffffd
	.align		4
        /*0018*/ 	.word	0x00000000
	.align		4
        /*001c*/ 	.word	0xfffffffc


//--------------------- .text._Z14tangnet_kernelPfS_ --------------------------
	.section	.text._Z14tangnet_kernelPfS_,"ax",@progbits
	.align	128
        .global         _Z14tangnet_kernelPfS_
        .type           _Z14tangnet_kernelPfS_,@function
        .size           _Z14tangnet_kernelPfS_,(.L_x_2 - _Z14tangnet_kernelPfS_)
        .other          _Z14tangnet_kernelPfS_,@"STO_CUDA_ENTRY STV_DEFAULT"
_Z14tangnet_kernelPfS_:
.text._Z14tangnet_kernelPfS_:
[----:B------:R-:W-:Y:S01]  /*0000*/  LDC R1, c[0x0][0x37c] ;  /* 0x0000df00ff017b82 */ /* 0x000fe20000000800 */
[----:B------:R-:W-:Y:S05]  /*0010*/  EXIT ;  /* 0x000000000000794d */ /* 0x000fea0003800000 */
.L_x_0:
[----:B------:R-:W-:-:S00]  /*0020*/  BRA `(.L_x_0) ;  /* 0xfffffffc00fc7947 */ /* 0x000fc0000383ffff */
[----:B------:R-:W-:-:S00]  /*0030*/  NOP ;  /* 0x0000000000007918 */ /* 0x000fc00000000000 */
        /* <DEDUP_REMOVED lines=12> */
.L_x_2:


//--------------------- .text._Z14average_kernelPfS_PKii --------------------------
	.section	.text._Z14average_kernelPfS_PKii,"ax",@progbits
	.align	128
        .global         _Z14average_kernelPfS_PKii
        .type           _Z14average_kernelPfS_PKii,@function
        .size           _Z14average_kernelPfS_PKii,(.L_x_3 - _Z14average_kernelPfS_PKii)
        .other          _Z14average_kernelPfS_PKii,@"STO_CUDA_ENTRY STV_DEFAULT"
_Z14average_kernelPfS_PKii:
.text._Z14average_kernelPfS_PKii:
[----:B------:R-:W-:Y:S01]  /*0000*/  LDC R1, c[0x0][0x37c] ;  /* 0x0000df00ff017b82 */ /* 0x000fe20000000800 */
[----:B------:R-:W0:Y:S01]  /*0010*/  S2R R2, SR_CTAID.X ;  /* 0x0000000000027919 */ /* 0x000e220000002500 */
[----:B------:R-:W0:Y:S01]  /*0020*/  LDCU UR5, c[0x0][0x360] ;  /* 0x00006c00ff0577ac */ /* 0x000e220008000800 */
[----:B------:R-:W0:Y:S01]  /*0030*/  S2R R3, SR_TID.X ;  /* 0x0000000000037919 */ /* 0x000e220000002100 */
[----:B------:R-:W1:Y:S02]  /*0040*/  LDCU UR4, c[0x0][0x398] ;  /* 0x00007300ff0477ac */ /* 0x000e640008000800 */
[----:B-1----:R-:W-:Y:S01]  /*0050*/  UIMAD UR4, UR4, 0x3, URZ ;  /* 0x00000003040478a4 */ /* 0x002fe2000f8e02ff */
[----:B0-----:R-:W-:-:S05]  /*0060*/  IMAD R2, R2, UR5, R3 ;  /* 0x0000000502027c24 */ /* 0x001fca000f8e0203 */
[----:B------:R-:W-:-:S04]  /*0070*/  LEA R0, R2, R2, 0x1 ;  /* 0x0000000202007211 */ /* 0x000fc800078e08ff */
[----:B------:R-:W-:-:S13]  /*0080*/  ISETP.GE.AND P0, PT, R0, UR4, PT ;  /* 0x0000000400007c0c */ /* 0x000fda000bf06270 */
[----:B------:R-:W-:Y:S05]  /*0090*/  @P0 EXIT ;  /* 0x000000000000094d */ /* 0x000fea0003800000 */
[----:B------:R-:W0:Y:S01]  /*00a0*/  LDC.64 R4, c[0x0][0x390] ;  /* 0x0000e400ff047b82 */ /* 0x000e220000000a00 */
[----:B------:R-:W1:Y:S01]  /*00b0*/  LDCU.64 UR4, c[0x0][0x358] ;  /* 0x00006b00ff0477ac */ /* 0x000e620008000a00 */
[----:B------:R-:W-:-:S05]  /*00c0*/  SHF.L.U32 R3, R2, 0x2, RZ ;  /* 0x0000000202037819 */ /* 0x000fca00000006ff */
[----:B0-----:R-:W-:Y:S02]  /*00d0*/  IMAD.WIDE R4, R3, 0x4, R4 ;  /* 0x0000000403047825 */ /* 0x001fe400078e0204 */
[----:B------:R-:W0:Y:S03]  /*00e0*/  LDC.64 R2, c[0x0][0x380] ;  /* 0x0000e000ff027b82 */ /* 0x000e260000000a00 */
[----:B-1----:R-:W2:Y:S04]  /*00f0*/  LDG.E R6, desc[UR4][R4.64] ;  /* 0x0000000404067981 */ /* 0x002ea8000c1e1900 */
[----:B------:R-:W3:Y:S04]  /*0100*/  LDG.E R8, desc[UR4][R4.64+0x4] ;  /* 0x0000040404087981 */ /* 0x000ee8000c1e1900 */
[----:B------:R-:W4:Y:S04]  /*0110*/  LDG.E R10, desc[UR4][R4.64+0x8] ;  /* 0x00000804040a7981 */ /* 0x000f28000c1e1900 */
[----:B------:R-:W5:Y:S01]  /*0120*/  LDG.E R15, desc[UR4][R4.64+0xc] ;  /* 0x00000c04040f7981 */ /* 0x000f62000c1e1900 */
[----:B--2---:R-:W-:-:S02]  /*0130*/  LEA R7, R6, R6, 0x1 ;  /* 0x0000000606077211 */ /* 0x004fc400078e08ff */
[----:B---3--:R-:W-:-:S03]  /*0140*/  LEA R9, R8, R8, 0x1 ;  /* 0x0000000808097211 */ /* 0x008fc600078e08ff */
[----:B0-----:R-:W-:Y:S01]  /*0150*/  IMAD.WIDE R6, R7, 0x4, R2 ;  /* 0x0000000407067825 */ /* 0x001fe200078e0202 */
[----:B----4-:R-:W-:-:S03]  /*0160*/  LEA R11, R10, R10, 0x1 ;  /* 0x0000000a0a0b7211 */ /* 0x010fc600078e08ff */
[----:B------:R-:W-:Y:S01]  /*0170*/  IMAD.WIDE R8, R9, 0x4, R2 ;  /* 0x0000000409087825 */ /* 0x000fe200078e0202 */
[----:B------:R-:W2:Y:S01]  /*0180*/  LDG.E R12, desc[UR4][R6.64] ;  /* 0x00000004060c7981 */ /* 0x000ea2000c1e1900 */
[----:B-----5:R-:W-:-:S03]  /*0190*/  LEA R19, R15, R15, 0x1 ;  /* 0x0000000f0f137211 */ /* 0x020fc600078e08ff */
[----:B------:R-:W3:Y:S01]  /*01a0*/  LDG.E R13, desc[UR4][R6.64+0x4] ;  /* 0x00000404060d7981 */ /* 0x000ee2000c1e1900 */
[----:B------:R-:W-:-:S03]  /*01b0*/  IMAD.WIDE R4, R11, 0x4, R2 ;  /* 0x000000040b047825 */ /* 0x000fc600078e0202 */
[----:B------:R-:W4:Y:S01]  /*01c0*/  LDG.E R14, desc[UR4][R6.64+0x8] ;  /* 0x00000804060e7981 */ /* 0x000f22000c1e1900 */
[----:B------:R-:W-:Y:S02]  /*01d0*/  IMAD.WIDE R10, R19, 0x4, R2 ;  /* 0x00000004130a7825 */ /* 0x000fe400078e0202 */
[----:B------:R-:W0:Y:S01]  /*01e0*/  LDC.64 R2, c[0x0][0x388] ;  /* 0x0000e200ff027b82 */ /* 0x000e220000000a00 */
[----:B------:R-:W5:Y:S04]  /*01f0*/  LDG.E R15, desc[UR4][R8.64] ;  /* 0x00000004080f7981 */ /* 0x000f68000c1e1900 */
[----:B------:R-:W5:Y:S04]  /*0200*/  LDG.E R16, desc[UR4][R8.64+0x4] ;  /* 0x0000040408107981 */ /* 0x000f68000c1e1900 */
[----:B------:R-:W5:Y:S04]  /*0210*/  LDG.E R17, desc[UR4][R8.64+0x8] ;  /* 0x0000080408117981 */ /* 0x000f68000c1e1900 */
[----:B------:R-:W5:Y:S04]  /*0220*/  LDG.E R19, desc[UR4][R4.64] ;  /* 0x0000000404137981 */ /* 0x000f68000c1e1900 */
[----:B------:R-:W5:Y:S04]  /*0230*/  LDG.E R18, desc[UR4][R4.64+0x4] ;  /* 0x0000040404127981 */ /* 0x000f68000c1e1900 */
[----:B------:R-:W5:Y:S04]  /*0240*/  LDG.E R21, desc[UR4][R4.64+0x8] ;  /* 0x0000080404157981 */ /* 0x000f68000c1e1900 */
[----:B------:R-:W5:Y:S04]  /*0250*/  LDG.E R23, desc[UR4][R10.64] ;  /* 0x000000040a177981 */ /* 0x000f68000c1e1900 */
[----:B------:R-:W5:Y:S04]  /*0260*/  LDG.E R6, desc[UR4][R10.64+0x4] ;  /* 0x000004040a067981 */ /* 0x000f68000c1e1900 */
[----:B------:R-:W5:Y:S01]  /*0270*/  LDG.E R7, desc[UR4][R10.64+0x8] ;  /* 0x000008040a077981 */ /* 0x000f62000c1e1900 */
[----:B0-----:R-:W-:-:S04]  /*0280*/  IMAD.WIDE R2, R0, 0x4, R2 ;  /* 0x0000000400027825 */ /* 0x001fc800078e0202 */
[----:B--2---:R-:W-:Y:S01]  /*0290*/  FADD R12, RZ, R12 ;  /* 0x0000000cff0c7221 */ /* 0x004fe20000000000 */
[----:B---3--:R-:W-:Y:S01]  /*02a0*/  FADD R13, RZ, R13 ;  /* 0x0000000dff0d7221 */ /* 0x008fe20000000000 */
[----:B----4-:R-:W-:Y:S02]  /*02b0*/  FADD R14, RZ, R14 ;  /* 0x0000000eff0e7221 */ /* 0x010fe40000000000 */
[----:B-----5:R-:W-:Y:S01]  /*02c0*/  FADD R12, R12, R15 ;  /* 0x0000000f0c0c7221 */ /* 0x020fe20000000000 */
[----:B------:R-:W-:Y:S01]  /*02d0*/  FADD R13, R13, R16 ;  /* 0x000000100d0d7221 */ /* 0x000fe20000000000 */
[----:B------:R-:W-:Y:S02]  /*02e0*/  FADD R14, R14, R17 ;  /* 0x000000110e0e7221 */ /* 0x000fe40000000000 */
[----:B------:R-:W-:Y:S01]  /*02f0*/  FADD R12, R12, R19 ;  /* 0x000000130c0c7221 */ /* 0x000fe20000000000 */
[----:B------:R-:W-:Y:S01]  /*0300*/  FADD R13, R13, R18 ;  /* 0x000000120d0d7221 */ /* 0x000fe20000000000 */
[----:B------:R-:W-:-:S02]  /*0310*/  FADD R14, R14, R21 ;  /* 0x000000150e0e7221 */ /* 0x000fc40000000000 */
[----:B------:R-:W-:Y:S01]  /*0320*/  FADD R12, R12, R23 ;  /* 0x000000170c0c7221 */ /* 0x000fe20000000000 */
[----:B------:R-:W-:-:S03]  /*0330*/  FADD R6, R13, R6 ;  /* 0x000000060d067221 */ /* 0x000fc60000000000 */
[----:B------:R-:W-:Y:S01]  /*0340*/  FMUL R5, R12, 0.25 ;  /* 0x3e8000000c057820 */ /* 0x000fe20000400000 */
[----:B------:R-:W-:Y:S01]  /*0350*/  FADD R7, R14, R7 ;  /* 0x000000070e077221 */ /* 0x000fe20000000000 */
[----:B------:R-:W-:-:S03]  /*0360*/  FMUL R9, R6, 0.25 ;  /* 0x3e80000006097820 */ /* 0x000fc60000400000 */
[----:B------:R-:W-:Y:S01]  /*0370*/  STG.E desc[UR4][R2.64], R5 ;  /* 0x0000000502007986 */ /* 0x000fe2000c101904 */
[----:B------:R-:W-:-:S03]  /*0380*/  FMUL R7, R7, 0.25 ;  /* 0x3e80000007077820 */ /* 0x000fc60000400000 */
[----:B------:R-:W-:Y:S04]  /*0390*/  STG.E desc[UR4][R2.64+0x4], R9 ;  /* 0x0000040902007986 */ /* 0x000fe8000c101904 */
[----:B------:R-:W-:Y:S01]  /*03a0*/  STG.E desc[UR4][R2.64+0x8], R7 ;  /* 0x0000080702007986 */ /* 0x000fe2000c101904 */
[----:B------:R-:W-:Y:S05]  /*03b0*/  EXIT ;  /* 0x000000000000794d */ /* 0x000fea0003800000 */
.L_x_1:
        /* <DEDUP_REMOVED lines=12> */
.L_x_3:


//--------------------- .nv.shared.reserved.0     --------------------------
	.section	.nv.shared.reserved.0,"aw",@nobits
	.weak		__nv_reservedSMEM_offset_0_alias
	.size		__nv_reservedSMEM_offset_0_alias, 0, 64
	.other		__nv_reservedSMEM_offset_0_alias,@"STO_CUDA_RESERVED_SHARED STV_DEFAULT"
__nv_reservedSMEM_offset_0_alias:
	.zero		0
	.zero		64


//--------------------- .nv.constant0._Z14tangnet_kernelPfS_ --------------------------
	.section	.nv.constant0._Z14tangnet_kernelPfS_,"a",@progbits
	.sectionflags	@""
	.align	4
.nv.constant0._Z14tangnet_kernelPfS_:
	.zero		912


//--------------------- .nv.constant0._Z14average_kernelPfS_PKii --------------------------
	.section	.nv.constant0._Z14average_kernelPfS_PKii,"a",@progbits
	.sectionflags	@""
	.align	4
.nv.constant0._Z14average_kernelPfS_PKii:
	.zero		924


//--------------------- SYMBOLS --------------------------

	.type		.nv.reservedSmem.offset0,@object
	.size		.nv.reservedSmem.offset0,0x4
